//
// Generated by NVIDIA NVVM Compiler
//
// Compiler Build ID: CL-36424714
// Cuda compilation tools, release 13.0, V13.0.88
// Based on NVVM 20.0.0
//

.version 9.0
.target sm_100
.address_size 64

	// .globl	_Z18solveStructureHostv

.visible .entry _Z18solveStructureHostv()
{


	ret;

}


// ===== COMPILED SASS (sm_100) =====

	.target	sm_100

	.elftype	@"ET_EXEC"


//--------------------- .note.nv.tkinfo           --------------------------
	.section	.note.nv.tkinfo,"",@"SHT_NOTE"
	.sectionflags	@"SHF_NOTE_NV_TKINFO"
	.tkinfo
        /*0018*/ 	.word	0x00000002
        /*0030*/ 	.string	""
        /*0030*/ 	.string	"ptxas"
        /*0030*/ 	.string	"Cuda compilation tools, release 13.0, V13.0.88"
        /*0030*/ 	.string	"Build cuda_13.0.r13.0/compiler.36424714_0"
        /*0030*/ 	.string	"-arch sm_100 -m 64 "



//--------------------- .note.nv.cuinfo           --------------------------
	.section	.note.nv.cuinfo,"",@"SHT_NOTE"
	.sectionflags	@"SHF_NOTE_NV_CUINFO"
        /*0018*/ 	.short	0x0002
        /*001a*/ 	.short	0x0064
        /*001c*/ 	.short	0x0082
	.zero		2


//--------------------- .nv.info                  --------------------------
	.section	.nv.info,"",@"SHT_CUDA_INFO"
	.align	4


	//----- nvinfo : EIATTR_REGCOUNT
	.align		4
        /*0000*/ 	.byte	0x04, 0x2f
        /*0002*/ 	.short	(.L_1 - .L_0)
	.align		4
.L_0:
        /*0004*/ 	.word	index@(_Z18solveStructureHostv)
        /*0008*/ 	.word	0x00000004


	//----- nvinfo : EIATTR_FRAME_SIZE
	.align		4
.L_1:
        /*000c*/ 	.byte	0x04, 0x11
        /*000e*/ 	.short	(.L_3 - .L_2)
	.align		4
.L_2:
        /*0010*/ 	.word	index@(_Z18solveStructureHostv)
        /*0014*/ 	.word	0x00000000


	//----- nvinfo : EIATTR_MIN_STACK_SIZE
	.align		4
.L_3:
        /*0018*/ 	.byte	0x04, 0x12
        /*001a*/ 	.short	(.L_5 - .L_4)
	.align		4
.L_4:
        /*001c*/ 	.word	index@(_Z18solveStructureHostv)
        /*0020*/ 	.word	0x00000000
.L_5:


//--------------------- .nv.compat                --------------------------
	.section	.nv.compat,"",@"SHT_CUDA_COMPAT_INFO"
	.align	4
        /*0000*/ 	.byte	0x02, 0x09, 0x00, 0x00, 0x02, 0x02, 0x01, 0x00, 0x02, 0x05, 0x05, 0x00, 0x03, 0x07, 0x01, 0x01
        /*0010*/ 	.byte	0x02, 0x03, 0x00, 0x00, 0x02, 0x06, 0x01, 0x00, 0x04, 0x0b, 0x08, 0x00, 0x09, 0x00, 0x00, 0x00
        /*0020*/ 	.byte	0x00, 0x00, 0x00, 0x00


//--------------------- .nv.info._Z18solveStructureHostv --------------------------
	.section	.nv.info._Z18solveStructureHostv,"",@"SHT_CUDA_INFO"
	.sectionflags	@""
	.align	4


	//----- nvinfo : EIATTR_CUDA_API_VERSION
	.align		4
        /*0000*/ 	.byte	0x04, 0x37
        /*0002*/ 	.short	(.L_7 - .L_6)
.L_6:
        /*0004*/ 	.word	0x00000082


	//----- nvinfo : EIATTR_SPARSE_MMA_MASK
	.align		4
.L_7:
        /*0008*/ 	.byte	0x03, 0x50
        /*000a*/ 	.short	0x0000


	//----- nvinfo : EIATTR_MAXREG_COUNT
	.align		4
        /*000c*/ 	.byte	0x03, 0x1b
        /*000e*/ 	.short	0x00ff


	//----- nvinfo : EIATTR_MERCURY_ISA_VERSION
	.align		4
        /*0010*/ 	.byte	0x03, 0x5f
        /*0012*/ 	.short	0x0101


	//----- nvinfo : EIATTR_VRC_CTA_INIT_COUNT
	.align		4
        /*0014*/ 	.byte	0x02, 0x4a
	.zero		1
	.zero		1


	//----- nvinfo : EIATTR_EXIT_INSTR_OFFSETS
	.align		4
        /*0018*/ 	.byte	0x04, 0x1c
        /*001a*/ 	.short	(.L_9 - .L_8)


	//   ....[0]....
.L_8:
        /*001c*/ 	.word	0x00000010


	//----- nvinfo : EIATTR_SW_WAR
	.align		4
.L_9:
        /*0020*/ 	.byte	0x04, 0x36
        /*0022*/ 	.short	(.L_11 - .L_10)
.L_10:
        /*0024*/ 	.word	0x00000008
.L_11:


//--------------------- .nv.callgraph             --------------------------
	.section	.nv.callgraph,"",@"SHT_CUDA_CALLGRAPH"
	.align	4
	.sectionentsize	8
	.align		4
        /*0000*/ 	.word	0x00000000
	.align		4
        /*0004*/ 	.word	0xffffffff
	.align		4
        /*0008*/ 	.word	0x00000000
	.align		4
        /*000c*/ 	.word	0xfffffffe
	.align		4
        /*0010*/ 	.word	0x00000000
	.align		4
        /*0014*/ 	.word	0xfffffffd
	.align		4
        /*0018*/ 	.word	0x00000000
	.align		4
        /*001c*/ 	.word	0xfffffffc


//--------------------- .text._Z18solveStructureHostv --------------------------
	.section	.text._Z18solveStructureHostv,"ax",@progbits
	.align	128
        .global         _Z18solveStructureHostv
        .type           _Z18solveStructureHostv,@function
        .size           _Z18solveStructureHostv,(.L_x_1 - _Z18solveStructureHostv)
        .other          _Z18solveStructureHostv,@"STO_CUDA_ENTRY STV_DEFAULT"
_Z18solveStructureHostv:
.text._Z18solveStructureHostv:
[----:B------:R-:W-:Y:S01]  /*0000*/  LDC R1, c[0x0][0x37c] ;  /* 0x0000df00ff017b82 */ /* 0x000fe20000000800 */
[----:B------:R-:W-:Y:S05]  /*0010*/  EXIT ;  /* 0x000000000000794d */ /* 0x000fea0003800000 */
.L_x_0:
[----:B------:R-:W-:-:S00]  /*0020*/  BRA `(.L_x_0) ;  /* 0xfffffffc00fc7947 */ /* 0x000fc0000383ffff */
[----:B------:R-:W-:-:S00]  /*0030*/  NOP ;  /* 0x0000000000007918 */ /* 0x000fc00000000000 */
        /* <DEDUP_REMOVED lines=12> */
.L_x_1:


//--------------------- .nv.shared.reserved.0     --------------------------
	.section	.nv.shared.reserved.0,"aw",@nobits
	.weak		__nv_reservedSMEM_offset_0_alias
	.size		__nv_reservedSMEM_offset_0_alias, 0, 64
	.other		__nv_reservedSMEM_offset_0_alias,@"STO_CUDA_RESERVED_SHARED STV_DEFAULT"
__nv_reservedSMEM_offset_0_alias:
	.zero		0
	.zero		64


//--------------------- .nv.constant0._Z18solveStructureHostv --------------------------
	.section	.nv.constant0._Z18solveStructureHostv,"a",@progbits
	.sectionflags	@""
	.align	4
.nv.constant0._Z18solveStructureHostv:
	.zero		896


//--------------------- SYMBOLS --------------------------

	.type		.nv.reservedSmem.offset0,@object
	.size		.nv.reservedSmem.offset0,0x4
